	.headerflags	@"EF_CUDA_TEXMODE_UNIFIED EF_CUDA_64BIT_ADDRESS EF_CUDA_SM75 EF_CUDA_VIRTUAL_SM(EF_CUDA_SM75)"
	.elftype	@"ET_EXEC"


//--------------------- .nv.info                  --------------------------
	.section	.nv.info,"",@"SHT_CUDA_INFO"
	.align	4


	//----- nvinfo : EIATTR_REGCOUNT
	.align		4
        /*0000*/ 	.byte	0x04, 0x2f
        /*0002*/ 	.short	(.L_7 - .L_6)
	.align		4
.L_6:
        /*0004*/ 	.word	index@(triton_poi_fused_cat_3)
        /*0008*/ 	.word	0x00000038


	//----- nvinfo : EIATTR_FRAME_SIZE
	.align		4
.L_7:
        /*000c*/ 	.byte	0x04, 0x11
        /*000e*/ 	.short	(.L_9 - .L_8)
	.align		4
.L_8:
        /*0010*/ 	.word	index@(triton_poi_fused_cat_3)
        /*0014*/ 	.word	0x00000000


	//----- nvinfo : EIATTR_MIN_STACK_SIZE
	.align		4
.L_9:
        /*0018*/ 	.byte	0x04, 0x12
        /*001a*/ 	.short	(.L_11 - .L_10)
	.align		4
.L_10:
        /*001c*/ 	.word	index@(triton_poi_fused_cat_3)
        /*0020*/ 	.word	0x00000000
.L_11:


//--------------------- .nv.info.triton_poi_fused_cat_3 --------------------------
	.section	.nv.info.triton_poi_fused_cat_3,"",@"SHT_CUDA_INFO"
	.sectionflags	@""
	.align	4


	//----- nvinfo : EIATTR_SW_WAR
	.align		4
        /*0000*/ 	.byte	0x04, 0x36
        /*0002*/ 	.short	(.L_13 - .L_12)
.L_12:
        /*0004*/ 	.word	0x00000001


	//----- nvinfo : EIATTR_CUDA_API_VERSION
	.align		4
.L_13:
        /*0008*/ 	.byte	0x04, 0x37
        /*000a*/ 	.short	(.L_15 - .L_14)
.L_14:
        /*000c*/ 	.word	0x00000080


	//----- nvinfo : EIATTR_PARAM_CBANK
	.align		4
.L_15:
        /*0010*/ 	.byte	0x04, 0x0a
        /*0012*/ 	.short	(.L_17 - .L_16)
	.align		4
.L_16:
        /*0014*/ 	.word	index@(.nv.constant0.triton_poi_fused_cat_3)
        /*0018*/ 	.short	0x0160
        /*001a*/ 	.short	0x0030


	//----- nvinfo : EIATTR_CBANK_PARAM_SIZE
	.align		4
.L_17:
        /*001c*/ 	.byte	0x03, 0x19
        /*001e*/ 	.short	0x0030


	//----- nvinfo : EIATTR_KPARAM_INFO
	.align		4
        /*0020*/ 	.byte	0x04, 0x17
        /*0022*/ 	.short	(.L_19 - .L_18)
.L_18:
        /*0024*/ 	.word	0x00000000
        /*0028*/ 	.short	0x0005
        /*002a*/ 	.short	0x0028
        /*002c*/ 	.byte	0x00, 0xf4, 0x21, 0x00


	//----- nvinfo : EIATTR_KPARAM_INFO
	.align		4
.L_19:
        /*0030*/ 	.byte	0x04, 0x17
        /*0032*/ 	.short	(.L_21 - .L_20)
.L_20:
        /*0034*/ 	.word	0x00000000
        /*0038*/ 	.short	0x0004
        /*003a*/ 	.short	0x0020
        /*003c*/ 	.byte	0x00, 0xf0, 0x11, 0x00


	//----- nvinfo : EIATTR_KPARAM_INFO
	.align		4
.L_21:
        /*0040*/ 	.byte	0x04, 0x17
        /*0042*/ 	.short	(.L_23 - .L_22)
.L_22:
        /*0044*/ 	.word	0x00000000
        /*0048*/ 	.short	0x0003
        /*004a*/ 	.short	0x0018
        /*004c*/ 	.byte	0x00, 0xf4, 0x21, 0x00


	//----- nvinfo : EIATTR_KPARAM_INFO
	.align		4
.L_23:
        /*0050*/ 	.byte	0x04, 0x17
        /*0052*/ 	.short	(.L_25 - .L_24)
.L_24:
        /*0054*/ 	.word	0x00000000
        /*0058*/ 	.short	0x0002
        /*005a*/ 	.short	0x0010
        /*005c*/ 	.byte	0x00, 0xf4, 0x21, 0x00


	//----- nvinfo : EIATTR_KPARAM_INFO
	.align		4
.L_25:
        /*0060*/ 	.byte	0x04, 0x17
        /*0062*/ 	.short	(.L_27 - .L_26)
.L_26:
        /*0064*/ 	.word	0x00000000
        /*0068*/ 	.short	0x0001
        /*006a*/ 	.short	0x0008
        /*006c*/ 	.byte	0x00, 0xf4, 0x21, 0x00


	//----- nvinfo : EIATTR_KPARAM_INFO
	.align		4
.L_27:
        /*0070*/ 	.byte	0x04, 0x17
        /*0072*/ 	.short	(.L_29 - .L_28)
.L_28:
        /*0074*/ 	.word	0x00000000
        /*0078*/ 	.short	0x0000
        /*007a*/ 	.short	0x0000
        /*007c*/ 	.byte	0x00, 0xf4, 0x21, 0x00


	//----- nvinfo : EIATTR_MAXREG_COUNT
	.align		4
.L_29:
        /*0080*/ 	.byte	0x03, 0x1b
        /*0082*/ 	.short	0x00ff


	//----- nvinfo : EIATTR_EXTERNS
	.align		4
        /*0084*/ 	.byte	0x04, 0x0f
        /*0086*/ 	.short	(.L_31 - .L_30)


	//   ....[0]....
	.align		4
.L_30:
        /*0088*/ 	.word	index@(__assertfail)


	//----- nvinfo : EIATTR_SYSCALL_OFFSETS
	.align		4
.L_31:
        /*008c*/ 	.byte	0x04, 0x46
        /*008e*/ 	.short	(.L_33 - .L_32)


	//   ....[0]....
.L_32:
        /*0090*/ 	.word	0x000003b0


	//   ....[1]....
        /*0094*/ 	.word	0x000006f0


	//----- nvinfo : EIATTR_EXIT_INSTR_OFFSETS
	.align		4
.L_33:
        /*0098*/ 	.byte	0x04, 0x1c
        /*009a*/ 	.short	(.L_35 - .L_34)


	//   ....[0]....
.L_34:
        /*009c*/ 	.word	0x00000ef0


	//   ....[1]....
        /*00a0*/ 	.word	0x00000f10


	//----- nvinfo : EIATTR_REQNTID
	.align		4
.L_35:
        /*00a4*/ 	.byte	0x04, 0x10
        /*00a6*/ 	.short	(.L_37 - .L_36)
.L_36:
        /*00a8*/ 	.word	0x00000080
        /*00ac*/ 	.word	0x00000001
        /*00b0*/ 	.word	0x00000001


	//----- nvinfo : EIATTR_CRS_STACK_SIZE
	.align		4
.L_37:
        /*00b4*/ 	.byte	0x04, 0x1e
        /*00b6*/ 	.short	(.L_39 - .L_38)
.L_38:
        /*00b8*/ 	.word	0x00000000
.L_39:


//--------------------- .nv.callgraph             --------------------------
	.section	.nv.callgraph,"",@"SHT_CUDA_CALLGRAPH"
	.align	4
	.sectionentsize	8
	.align		4
        /*0000*/ 	.word	0x00000000
	.align		4
        /*0004*/ 	.word	0xffffffff
	.align		4
        /*0008*/ 	.word	index@(triton_poi_fused_cat_3)
	.align		4
        /*000c*/ 	.word	index@(__assertfail)
	.align		4
        /*0010*/ 	.word	0x00000000
	.align		4
        /*0014*/ 	.word	0xfffffffe
	.align		4
        /*0018*/ 	.word	0x00000000
	.align		4
        /*001c*/ 	.word	0xfffffffd
	.align		4
        /*0020*/ 	.word	0x00000000
	.align		4
        /*0024*/ 	.word	0xfffffffc


//--------------------- .nv.rel.action            --------------------------
	.section	.nv.rel.action,"",@"SHT_CUDA_RELOCINFO"
	.align	8
	.sectionentsize	8
        /*0000*/ 	.byte	0x73, 0x00, 0x00, 0x00, 0x00, 0x00, 0x00, 0x00, 0x00, 0x00, 0x00, 0x11, 0x25, 0x00, 0x05, 0x36


//--------------------- .nv.constant4             --------------------------
	.section	.nv.constant4,"a",@progbits
	.align	8
	.align		8
.nv.constant4:
        /*0000*/ 	.dword	__assertfail
	.align		8
        /*0008*/ 	.dword	assertFunc_1
	.align		8
        /*0010*/ 	.dword	assertFile_1
	.align		8
        /*0018*/ 	.dword	assertMessage_1
	.align		8
        /*0020*/ 	.dword	assertFunc_0
	.align		8
        /*0028*/ 	.dword	assertFile_0
	.align		8
        /*0030*/ 	.dword	assertMessage_0


//--------------------- .nv.constant0.triton_poi_fused_cat_3 --------------------------
	.section	.nv.constant0.triton_poi_fused_cat_3,"a",@progbits
	.sectionflags	@""
	.align	4
.nv.constant0.triton_poi_fused_cat_3:
	.zero		400


//--------------------- .text.triton_poi_fused_cat_3 --------------------------
	.section	.text.triton_poi_fused_cat_3,"ax",@progbits
	.sectionflags	@"SHF_BARRIERS=1"
	.sectioninfo	@"SHI_REGISTERS=56"
	.align	128
        .global         triton_poi_fused_cat_3
        .type           triton_poi_fused_cat_3,@function
        .size           triton_poi_fused_cat_3,(.L_x_3 - triton_poi_fused_cat_3)
        .other          triton_poi_fused_cat_3,@"STO_CUDA_ENTRY STV_DEFAULT"
triton_poi_fused_cat_3:
.text.triton_poi_fused_cat_3:
[----:B------:R-:W-:Y:S02]  /*0000*/  IMAD.MOV.U32 R1, RZ, RZ, c[0x0][0x28] ;  /* 0x00000a00ff017624 */ /* 0x000fe400078e00ff */
[----:B------:R-:W0:Y:S01]  /*0010*/  S2R R0, SR_TID.X ;  /* 0x0000000000007919 */ /* 0x000e220000002100 */
[----:B------:R-:W-:Y:S01]  /*0020*/  IMAD.MOV.U32 R33, RZ, RZ, 0x8 ;  /* 0x00000008ff217424 */ /* 0x000fe200078e00ff */
[----:B------:R-:W-:Y:S02]  /*0030*/  CS2R R4, SRZ ;  /* 0x0000000000047805 */ /* 0x000fe4000001ff00 */
[----:B------:R-:W1:Y:S01]  /*0040*/  S2R R23, SR_CTAID.X ;  /* 0x0000000000177919 */ /* 0x000e620000002500 */
[----:B0-----:R-:W-:Y:S01]  /*0050*/  IMAD.SHL.U32 R0, R0, 0x8, RZ ;  /* 0x0000000800007824 */ /* 0x001fe200078e00ff */
[----:B-1----:R-:W-:-:S04]  /*0060*/  SHF.R.S32.HI R2, RZ, 0x15, R23 ;  /* 0x00000015ff027819 */ /* 0x002fc80000011417 */
[----:B------:R-:W-:Y:S02]  /*0070*/  LOP3.LUT R0, R0, 0x3f8, RZ, 0xc0, !PT ;  /* 0x000003f800007812 */ /* 0x000fe400078ec0ff */
[----:B------:R-:W-:Y:S02]  /*0080*/  SGXT R2, R2, 0x1 ;  /* 0x000000010202781a */ /* 0x000fe40000000200 */
[----:B------:R-:W-:-:S04]  /*0090*/  LEA R23, R23, R0, 0xa ;  /* 0x0000000017177211 */ /* 0x000fc800078e50ff */
[----:B------:R-:W-:Y:S01]  /*00a0*/  LEA.HI R2, R2, R23, RZ, 0x6 ;  /* 0x0000001702027211 */ /* 0x000fe200078f30ff */
[C---:B------:R-:W-:Y:S01]  /*00b0*/  IMAD.HI R0, R23.reuse, 0x38e38e39, RZ ;  /* 0x38e38e3917007827 */ /* 0x040fe200078e02ff */
[C---:B------:R-:W-:Y:S02]  /*00c0*/  ISETP.GE.AND P1, PT, R23.reuse, c[0x0][0x180], PT ;  /* 0x0000600017007a0c */ /* 0x040fe40003f26270 */
[----:B------:R-:W-:Y:S02]  /*00d0*/  LOP3.LUT R40, R2, 0xffffffc0, RZ, 0xc0, !PT ;  /* 0xffffffc002287812 */ /* 0x000fe400078ec0ff */
[----:B------:R-:W-:Y:S02]  /*00e0*/  SHF.R.U32.HI R3, RZ, 0x1f, R0 ;  /* 0x0000001fff037819 */ /* 0x000fe40000011600 */
[----:B------:R-:W-:Y:S01]  /*00f0*/  SHF.R.S32.HI R2, RZ, 0x6, R2 ;  /* 0x00000006ff027819 */ /* 0x000fe20000011402 */
[----:B------:R-:W-:Y:S01]  /*0100*/  IMAD.IADD R40, R23, 0x1, -R40 ;  /* 0x0000000117287824 */ /* 0x000fe200078e0a28 */
[----:B------:R-:W-:-:S03]  /*0110*/  LEA.HI.SX32 R6, R0, R3, 0x19 ;  /* 0x0000000300067211 */ /* 0x000fc600078fcaff */
[----:B------:R-:W-:Y:S01]  /*0120*/  IMAD.HI R0, R2, 0x38e38e39, RZ ;  /* 0x38e38e3902007827 */ /* 0x000fe200078e02ff */
[----:B------:R-:W-:-:S03]  /*0130*/  ISETP.LT.AND P3, PT, R40, 0x20, !P1 ;  /* 0x000000202800780c */ /* 0x000fc60004f61270 */
[----:B------:R-:W-:Y:S01]  /*0140*/  IMAD.WIDE R32, R6, R33, c[0x0][0x168] ;  /* 0x00005a0006207625 */ /* 0x000fe200078e0221 */
[----:B------:R-:W-:-:S04]  /*0150*/  SHF.R.U32.HI R3, RZ, 0x1, R0 ;  /* 0x00000001ff037819 */ /* 0x000fc80000011600 */
[----:B------:R-:W-:-:S04]  /*0160*/  LEA.HI R3, R0, R3, RZ, 0x1 ;  /* 0x0000000300037211 */ /* 0x000fc800078f08ff */
[----:B------:R-:W2:Y:S01]  /*0170*/  @P3 LDG.E.EL.64.SYS R4, [R32] ;  /* 0x0000000020043381 */ /* 0x000ea200002eeb00 */
[----:B------:R-:W-:Y:S01]  /*0180*/  IMAD R3, R3, -0x9, R2 ;  /* 0xfffffff703037824 */ /* 0x000fe200078e0202 */
[----:B------:R-:W-:Y:S01]  /*0190*/  CS2R R16, SRZ ;  /* 0x0000000000107805 */ /* 0x000fe2000001ff00 */
[----:B------:R-:W-:Y:S01]  /*01a0*/  IMAD.MOV.U32 R22, RZ, RZ, 0x2 ;  /* 0x00000002ff167424 */ /* 0x000fe200078e00ff */
[----:B------:R-:W-:Y:S01]  /*01b0*/  CS2R R18, SRZ ;  /* 0x0000000000127805 */ /* 0x000fe2000001ff00 */
[----:B------:R-:W-:-:S05]  /*01c0*/  IMAD R3, R6, 0xf, R3 ;  /* 0x0000000f06037824 */ /* 0x000fca00078e0203 */
[----:B------:R-:W-:-:S05]  /*01d0*/  SHF.L.U32 R41, R3, 0x6, RZ ;  /* 0x0000000603297819 */ /* 0x000fca00000006ff */
[----:B------:R-:W-:-:S04]  /*01e0*/  IMAD.IADD R3, R40, 0x1, R41 ;  /* 0x0000000128037824 */ /* 0x000fc800078e0229 */
[----:B------:R-:W-:-:S08]  /*01f0*/  IMAD.WIDE R2, R3, R22, c[0x0][0x160] ;  /* 0x0000580003027625 */ /* 0x000fd000078e0216 */
[----:B------:R0:W5:Y:S01]  /*0200*/  @P3 LDG.E.EL.128.SYS R16, [R2] ;  /* 0x0000000002103381 */ /* 0x00016200002eed00 */
[----:B------:R-:W-:Y:S02]  /*0210*/  ISETP.GE.AND P2, PT, R40, 0x20, PT ;  /* 0x000000202800780c */ /* 0x000fe40003f46270 */
[----:B--2---:R-:W-:-:S04]  /*0220*/  SHF.R.U32.HI R7, RZ, 0x12, R5 ;  /* 0x00000012ff077819 */ /* 0x004fc80000011605 */
[----:B------:R-:W-:-:S04]  /*0230*/  LOP3.LUT R7, R7, 0x2000, RZ, 0xc0, !PT ;  /* 0x0000200007077812 */ /* 0x000fc800078ec0ff */
[----:B------:R-:W-:-:S04]  /*0240*/  IADD3 R24, P0, R4, R7, RZ ;  /* 0x0000000704187210 */ /* 0x000fc80007f1e0ff */
[----:B------:R-:W-:Y:S02]  /*0250*/  IADD3.X R25, RZ, R5, RZ, P0, !PT ;  /* 0x00000005ff197210 */ /* 0x000fe400007fe4ff */
[----:B------:R-:W-:-:S04]  /*0260*/  ISETP.LT.U32.AND P0, PT, R24, 0x2000, PT ;  /* 0x000020001800780c */ /* 0x000fc80003f01070 */
[----:B------:R-:W-:-:S12]  /*0270*/  ISETP.LT.U32.OR.EX P0, PT, R25, RZ, !P3, P0 ;  /* 0x000000ff1900720c */ /* 0x000fd80005f01500 */
[----:B------:R-:W-:Y:S05]  /*0280*/  @P0 BRA `(.L_x_0) ;  /* 0x0000013000000947 */ /* 0x000fea0003800000 */
[----:B0-----:R-:W-:Y:S01]  /*0290*/  MOV R0, 0x0 ;  /* 0x0000000000007802 */ /* 0x001fe20000000f00 */
[----:B------:R-:W-:Y:S01]  /*02a0*/  IMAD.MOV.U32 R4, RZ, RZ, c[0x4][0x30] ;  /* 0x01000c00ff047624 */ /* 0x000fe200078e00ff */
[----:B------:R-:W-:Y:S01]  /*02b0*/  MOV R6, c[0x4][0x28] ;  /* 0x01000a0000067a02 */ /* 0x000fe20000000f00 */
[----:B------:R-:W-:Y:S01]  /*02c0*/  IMAD.MOV.U32 R5, RZ, RZ, c[0x4][0x34] ;  /* 0x01000d00ff057624 */ /* 0x000fe200078e00ff */
[----:B------:R-:W-:Y:S01]  /*02d0*/  MOV R10, c[0x4][0x20] ;  /* 0x01000800000a7a02 */ /* 0x000fe20000000f00 */
[----:B------:R-:W-:Y:S01]  /*02e0*/  IMAD.MOV.U32 R7, RZ, RZ, c[0x4][0x2c] ;  /* 0x01000b00ff077624 */ /* 0x000fe200078e00ff */
[----:B------:R0:W1:Y:S01]  /*02f0*/  LDC.64 R2, c[0x4][R0] ;  /* 0x0100000000027b82 */ /* 0x0000620000000a00 */
[----:B------:R-:W-:Y:S01]  /*0300*/  IMAD.MOV.U32 R8, RZ, RZ, 0x25 ;  /* 0x00000025ff087424 */ /* 0x000fe200078e00ff */
[----:B------:R-:W-:Y:S01]  /*0310*/  MOV R12, 0x1 ;  /* 0x00000001000c7802 */ /* 0x000fe20000000f00 */
[----:B------:R-:W-:Y:S02]  /*0320*/  IMAD.MOV.U32 R11, RZ, RZ, c[0x4][0x24] ;  /* 0x01000900ff0b7624 */ /* 0x000fe400078e00ff */
[----:B------:R-:W-:-:S03]  /*0330*/  IMAD.MOV.U32 R13, RZ, RZ, RZ ;  /* 0x000000ffff0d7224 */ /* 0x000fc600078e00ff */
[----:B------:R-:W-:-:S05]  /*0340*/  LEPC R14 ;  /* 0x00000000000e734e */ /* 0x000fca0000000000 */
[----:B------:R-:W-:Y:S02]  /*0350*/  MOV R9, 0x3c0 ;  /* 0x000003c000097802 */ /* 0x000fe40000000f00 */
[----:B------:R-:W-:-:S02]  /*0360*/  MOV R20, 0x340 ;  /* 0x0000034000147802 */ /* 0x000fc40000000f00 */
[----:B------:R-:W-:Y:S02]  /*0370*/  MOV R21, 0x0 ;  /* 0x0000000000157802 */ /* 0x000fe40000000f00 */
[----:B0-----:R-:W-:Y:S02]  /*0380*/  MOV R0, 0x0 ;  /* 0x0000000000007802 */ /* 0x001fe40000000f00 */
[----:B------:R-:W-:-:S04]  /*0390*/  IADD3 R20, P0, P4, -R20, R9, R14 ;  /* 0x0000000914147210 */ /* 0x000fc80007c1e10e */
[----:B------:R-:W-:-:S06]  /*03a0*/  IADD3.X R21, ~R0, R21, R15, P0, P4 ;  /* 0x0000001500157210 */ /* 0x000fcc00007e850f */
[----:B-1---5:R-:W-:Y:S05]  /*03b0*/  CALL.ABS.NOINC R2 ;  /* 0x0000000002007343 */ /* 0x022fea0003c00000 */
.L_x_0:
[----:B0-----:R-:W-:Y:S01]  /*03c0*/  ISETP.GT.AND P4, PT, R40, 0x1f, !P1 ;  /* 0x0000001f2800780c */ /* 0x001fe20004f84270 */
[----:B------:R-:W-:Y:S01]  /*03d0*/  CS2R R6, SRZ ;  /* 0x0000000000067805 */ /* 0x000fe2000001ff00 */
[----:B------:R-:W-:Y:S04]  /*03e0*/  WARPSYNC 0xffffffff ;  /* 0xffffffff00007948 */ /* 0x000fe80003800000 */
[----:B------:R-:W-:Y:S05]  /*03f0*/  BAR.SYNC 0x0 ;  /* 0x0000000000007b1d */ /* 0x000fea0000000000 */
[----:B------:R-:W-:Y:S01]  /*0400*/  IADD3 R3, R41, 0x20, RZ ;  /* 0x0000002029037810 */ /* 0x000fe20007ffe0ff */
[----:B------:R0:W2:Y:S01]  /*0410*/  @P4 LDG.E.EL.64.SYS R6, [R32] ;  /* 0x0000000020064381 */ /* 0x0000a200002eeb00 */
[----:B------:R-:W-:-:S02]  /*0420*/  LEA R8, P0, R24, c[0x0][0x170], 0x7 ;  /* 0x00005c0018087a11 */ /* 0x000fc400078038ff */
[C---:B------:R-:W-:Y:S02]  /*0430*/  IADD3 R42, R40.reuse, -0x20, RZ ;  /* 0xffffffe0282a7810 */ /* 0x040fe40007ffe0ff */
[----:B------:R-:W-:Y:S02]  /*0440*/  IADD3 R5, R40, R3, RZ ;  /* 0x0000000328057210 */ /* 0x000fe40007ffe0ff */
[----:B------:R-:W-:Y:S01]  /*0450*/  LEA.HI.X R9, R24, c[0x0][0x174], R25, 0x7, P0 ;  /* 0x00005d0018097a11 */ /* 0x000fe200000f3c19 */
[----:B------:R-:W-:Y:S01]  /*0460*/  IMAD.IADD R11, R3, 0x1, R42 ;  /* 0x00000001030b7824 */ /* 0x000fe200078e022a */
[----:B------:R-:W-:Y:S01]  /*0470*/  CS2R R24, SRZ ;  /* 0x0000000000187805 */ /* 0x000fe2000001ff00 */
[-C--:B------:R-:W-:Y:S01]  /*0480*/  IMAD.WIDE R2, R5, R22.reuse, c[0x0][0x160] ;  /* 0x0000580005027625 */ /* 0x080fe200078e0216 */
[----:B------:R-:W-:Y:S01]  /*0490*/  CS2R R26, SRZ ;  /* 0x00000000001a7805 */ /* 0x000fe2000001ff00 */
[----:B------:R-:W-:Y:S01]  /*04a0*/  CS2R R28, SRZ ;  /* 0x00000000001c7805 */ /* 0x000fe2000001ff00 */
[----:B------:R-:W-:Y:S01]  /*04b0*/  CS2R R30, SRZ ;  /* 0x00000000001e7805 */ /* 0x000fe2000001ff00 */
[----:B------:R-:W-:Y:S01]  /*04c0*/  CS2R R36, SRZ ;  /* 0x0000000000247805 */ /* 0x000fe2000001ff00 */
[----:B------:R-:W-:Y:S01]  /*04d0*/  CS2R R38, SRZ ;  /* 0x0000000000267805 */ /* 0x000fe2000001ff00 */
[----:B0-----:R-:W-:Y:S01]  /*04e0*/  CS2R R32, SRZ ;  /* 0x0000000000207805 */ /* 0x001fe2000001ff00 */
[----:B------:R-:W-:Y:S01]  /*04f0*/  CS2R R34, SRZ ;  /* 0x0000000000227805 */ /* 0x000fe2000001ff00 */
[----:B------:R-:W-:Y:S01]  /*0500*/  IMAD.WIDE R4, R11, R22, c[0x0][0x160] ;  /* 0x000058000b047625 */ /* 0x000fe200078e0216 */
[----:B------:R0:W5:Y:S03]  /*0510*/  @P3 LDG.E.EL.128.SYS R24, [R2] ;  /* 0x0000000002183381 */ /* 0x00016600002eed00 */
[----:B------:R-:W-:-:S04]  /*0520*/  IMAD.WIDE R8, R40, 0x2, R8 ;  /* 0x0000000228087825 */ /* 0x000fc800078e0208 */
[----:B------:R0:W5:Y:S04]  /*0530*/  @P4 LDG.E.EL.128.SYS R32, [R4] ;  /* 0x0000000004204381 */ /* 0x00016800002eed00 */
[----:B------:R0:W5:Y:S04]  /*0540*/  @P3 LDG.E.EL.128.SYS R28, [R8] ;  /* 0x00000000081c3381 */ /* 0x00016800002eed00 */
[----:B------:R0:W5:Y:S01]  /*0550*/  @P3 LDG.E.EL.128.SYS R36, [R8+0x40] ;  /* 0x0000400008243381 */ /* 0x00016200002eed00 */
        /* <DEDUP_REMOVED lines=12> */
[----:B------:R-:W-:Y:S01]  /*0620*/  IMAD.MOV.U32 R8, RZ, RZ, 0x37 ;  /* 0x00000037ff087424 */ /* 0x000fe200078e00ff */
[----:B------:R-:W0:Y:S01]  /*0630*/  LDC.64 R2, c[0x4][R2] ;  /* 0x0100000002027b82 */ /* 0x000e220000000a00 */
[----:B------:R-:W-:Y:S01]  /*0640*/  MOV R10, c[0x4][0x8] ;  /* 0x01000200000a7a02 */ /* 0x000fe20000000f00 */
[----:B------:R-:W-:Y:S01]  /*0650*/  IMAD.MOV.U32 R11, RZ, RZ, c[0x4][0xc] ;  /* 0x01000300ff0b7624 */ /* 0x000fe200078e00ff */
[----:B------:R-:W-:Y:S01]  /*0660*/  MOV R12, 0x1 ;  /* 0x00000001000c7802 */ /* 0x000fe20000000f00 */
[----:B------:R-:W-:-:S04]  /*0670*/  IMAD.MOV.U32 R13, RZ, RZ, RZ ;  /* 0x000000ffff0d7224 */ /* 0x000fc800078e00ff */
[----:B------:R-:W-:-:S04]  /*0680*/  LEPC R14 ;  /* 0x00000000000e734e */ /* 0x000fc80000000000 */
[----:B------:R-:W-:Y:S02]  /*0690*/  MOV R9, 0x700 ;  /* 0x0000070000097802 */ /* 0x000fe40000000f00 */
[----:B------:R-:W-:-:S02]  /*06a0*/  MOV R20, 0x680 ;  /* 0x0000068000147802 */ /* 0x000fc40000000f00 */
[----:B------:R-:W-:Y:S02]  /*06b0*/  MOV R21, 0x0 ;  /* 0x0000000000157802 */ /* 0x000fe40000000f00 */
[----:B------:R-:W-:Y:S02]  /*06c0*/  MOV R0, 0x0 ;  /* 0x0000000000007802 */ /* 0x000fe40000000f00 */
[----:B------:R-:W-:-:S04]  /*06d0*/  IADD3 R20, P0, P3, -R20, R9, R14 ;  /* 0x0000000914147210 */ /* 0x000fc80007b1e10e */
[----:B------:R-:W-:-:S06]  /*06e0*/  IADD3.X R21, ~R0, R21, R15, P0, P3 ;  /* 0x0000001500157210 */ /* 0x000fcc00007e650f */
[----:B0----5:R-:W-:Y:S05]  /*06f0*/  CALL.ABS.NOINC R2 ;  /* 0x0000000002007343 */ /* 0x021fea0003c00000 */
.L_x_1:
[----:B0-----:R-:W-:Y:S01]  /*0700*/  LEA R21, P0, R43, c[0x0][0x170], 0x7 ;  /* 0x00005c002b157a11 */ /* 0x001fe200078038ff */
[----:B------:R-:W-:Y:S01]  /*0710*/  CS2R R8, SRZ ;  /* 0x0000000000087805 */ /* 0x000fe2000001ff00 */
[----:B------:R-:W-:Y:S01]  /*0720*/  IADD3 R3, R41, R42, RZ ;  /* 0x0000002a29037210 */ /* 0x000fe20007ffe0ff */
[----:B------:R-:W-:Y:S01]  /*0730*/  CS2R R10, SRZ ;  /* 0x00000000000a7805 */ /* 0x000fe2000001ff00 */
[----:B------:R-:W-:Y:S01]  /*0740*/  LEA.HI.X R0, R43, c[0x0][0x174], R44, 0x7, P0 ;  /* 0x00005d002b007a11 */ /* 0x000fe200000f3c2c */
[----:B------:R-:W-:Y:S01]  /*0750*/  CS2R R12, SRZ ;  /* 0x00000000000c7805 */ /* 0x000fe2000001ff00 */
[----:B------:R-:W-:Y:S01]  /*0760*/  SHF.R.S32.HI R5, RZ, 0x1f, R40 ;  /* 0x0000001fff057819 */ /* 0x000fe20000011428 */
[----:B------:R-:W-:Y:S01]  /*0770*/  IMAD.WIDE R2, R3, R22, c[0x0][0x160] ;  /* 0x0000580003027625 */ /* 0x000fe200078e0216 */
[C---:B------:R-:W-:Y:S01]  /*0780*/  LEA R20, P0, R40.reuse, R21, 0x1 ;  /* 0x0000001528147211 */ /* 0x040fe200078008ff */
[----:B------:R-:W-:Y:S01]  /*0790*/  CS2R R14, SRZ ;  /* 0x00000000000e7805 */ /* 0x000fe2000001ff00 */
[----:B------:R-:W-:Y:S04]  /*07a0*/  WARPSYNC 0xffffffff ;  /* 0xffffffff00007948 */ /* 0x000fe80003800000 */
[----:B------:R-:W-:Y:S01]  /*07b0*/  LEA.HI.X R21, R40, R0, R5, 0x1, P0 ;  /* 0x0000000028157211 */ /* 0x000fe200000f0c05 */
[----:B------:R-:W-:Y:S05]  /*07c0*/  BAR.SYNC 0x0 ;  /* 0x0000000000007b1d */ /* 0x000fea0000000000 */
[----:B------:R0:W2:Y:S04]  /*07d0*/  @P4 LDG.E.EL.128.SYS R8, [R2] ;  /* 0x0000000002084381 */ /* 0x0000a800002eed00 */
[----:B------:R1:W3:Y:S01]  /*07e0*/  @P4 LDG.E.EL.128.SYS R12, [R20] ;  /* 0x00000000140c4381 */ /* 0x0002e200002eed00 */
[----:B------:R-:W-:Y:S01]  /*07f0*/  CS2R R4, SRZ ;  /* 0x0000000000047805 */ /* 0x000fe2000001ff00 */
[----:B------:R-:W-:-:S08]  /*0800*/  CS2R R6, SRZ ;  /* 0x0000000000067805 */ /* 0x000fd0000001ff00 */
[----:B------:R1:W4:Y:S01]  /*0810*/  @P4 LDG.E.EL.128.SYS R4, [R20+-0x40] ;  /* 0xffffc00014044381 */ /* 0x00032200002eed00 */
[----:B-----5:R-:W-:Y:S01]  /*0820*/  HADD2.F32 R43, R24.H1_H1, -RZ.H0_H0 ;  /* 0xa00000ff182b7230 */ /* 0x020fe20000004c00 */
[----:B------:R-:W-:Y:S01]  /*0830*/  IMAD.WIDE R22, R23, R22, c[0x0][0x178] ;  /* 0x00005e0017167625 */ /* 0x000fe200078e0216 */
[----:B------:R-:W-:Y:S02]  /*0840*/  HADD2.F32 R44, R36.H1_H1, -RZ.H0_H0 ;  /* 0xa00000ff242c7230 */ /* 0x000fe40000004c00 */
[----:B------:R-:W-:Y:S02]  /*0850*/  HADD2.F32 R42, R24.H0_H0, -RZ.H0_H0 ;  /* 0xa00000ff182a7230 */ /* 0x000fe40000004800 */
[----:B------:R-:W-:Y:S02]  /*0860*/  HADD2.F32 R49, R36.H0_H0, -RZ.H0_H0 ;  /* 0xa00000ff24317230 */ /* 0x000fe40000004800 */
[----:B------:R-:W-:Y:S02]  /*0870*/  HADD2.F32 R46, R16.H1_H1, -RZ.H0_H0 ;  /* 0xa00000ff102e7230 */ /* 0x000fe40000004c00 */
[----:B------:R-:W-:Y:S01]  /*0880*/  HADD2.F32 R51, R28.H1_H1, -RZ.H0_H0 ;  /* 0xa00000ff1c337230 */ /* 0x000fe20000004c00 */
[----:B------:R-:W-:Y:S01]  /*0890*/  FMUL R48, R43, R44 ;  /* 0x0000002c2b307220 */ /* 0x000fe20000400000 */
[----:B-1----:R-:W-:-:S02]  /*08a0*/  HADD2.F32 R21, R37.H1_H1, -RZ.H0_H0 ;  /* 0xa00000ff25157230 */ /* 0x002fc40000004c00 */
[----:B------:R-:W-:Y:S01]  /*08b0*/  HADD2.F32 R20, R37.H0_H0, -RZ.H0_H0 ;  /* 0xa00000ff25147230 */ /* 0x000fe20000004800 */
[----:B------:R-:W-:Y:S01]  /*08c0*/  FMUL R42, R42, R49 ;  /* 0x000000312a2a7220 */ /* 0x000fe20000400000 */
[C---:B------:R-:W-:Y:S02]  /*08d0*/  HADD2.F32 R37, R38.reuse.H1_H1, -RZ.H0_H0 ;  /* 0xa00000ff26257230 */ /* 0x040fe40000004c00 */
[----:B------:R-:W-:Y:S02]  /*08e0*/  HADD2.F32 R41, R38.H0_H0, -RZ.H0_H0 ;  /* 0xa00000ff26297230 */ /* 0x000fe40000004800 */
[----:B------:R-:W-:Y:S02]  /*08f0*/  HADD2.F32 R38, R16.H0_H0, -RZ.H0_H0 ;  /* 0xa00000ff10267230 */ /* 0x000fe40000004800 */
[----:B------:R-:W-:Y:S02]  /*0900*/  HADD2.F32 R45, R28.H0_H0, -RZ.H0_H0 ;  /* 0xa00000ff1c2d7230 */ /* 0x000fe40000004800 */
[----:B------:R-:W-:-:S02]  /*0910*/  HADD2.F32 R43, R29.H0_H0, -RZ.H0_H0 ;  /* 0xa00000ff1d2b7230 */ /* 0x000fc40000004800 */
[----:B------:R-:W-:Y:S02]  /*0920*/  HADD2.F32 R44, R29.H1_H1, -RZ.H0_H0 ;  /* 0xa00000ff1d2c7230 */ /* 0x000fe40000004c00 */
[C---:B------:R-:W-:Y:S02]  /*0930*/  HADD2.F32 R28, R30.reuse.H0_H0, -RZ.H0_H0 ;  /* 0xa00000ff1e1c7230 */ /* 0x040fe40000004800 */
[----:B------:R-:W-:Y:S01]  /*0940*/  HADD2.F32 R29, R30.H1_H1, -RZ.H0_H0 ;  /* 0xa00000ff1e1d7230 */ /* 0x000fe20000004c00 */
[----:B------:R-:W-:Y:S01]  /*0950*/  FFMA R38, R38, R45, -R42 ;  /* 0x0000002d26267223 */ /* 0x000fe2000000082a */
[C---:B------:R-:W-:Y:S02]  /*0960*/  HADD2.F32 R47, R31.reuse.H0_H0, -RZ.H0_H0 ;  /* 0xa00000ff1f2f7230 */ /* 0x040fe40000004800 */
[----:B------:R-:W-:Y:S01]  /*0970*/  HADD2.F32 R30, R31.H1_H1, -RZ.H0_H0 ;  /* 0xa00000ff1f1e7230 */ /* 0x000fe20000004c00 */
[----:B------:R-:W-:Y:S01]  /*0980*/  FFMA R31, R46, R51, -R48 ;  /* 0x000000332e1f7223 */ /* 0x000fe20000000830 */
[----:B------:R-:W-:-:S02]  /*0990*/  HADD2.F32 R0, R25.H1_H1, -RZ.H0_H0 ;  /* 0xa00000ff19007230 */ /* 0x000fc40000004c00 */
[C---:B------:R-:W-:Y:S02]  /*09a0*/  HADD2.F32 R46, R32.reuse.H0_H0, -RZ.H0_H0 ;  /* 0xa00000ff202e7230 */ /* 0x040fe40000004800 */
[C---:B------:R-:W-:Y:S02]  /*09b0*/  HADD2.F32 R24, R39.reuse.H1_H1, -RZ.H0_H0 ;  /* 0xa00000ff27187230 */ /* 0x040fe40000004c00 */
[----:B------:R-:W-:Y:S02]  /*09c0*/  HADD2.F32 R36, R39.H0_H0, -RZ.H0_H0 ;  /* 0xa00000ff27247230 */ /* 0x000fe40000004800 */
[----:B------:R-:W-:Y:S01]  /*09d0*/  HADD2.F32 R39, R17.H1_H1, -RZ.H0_H0 ;  /* 0xa00000ff11277230 */ /* 0x000fe20000004c00 */
[----:B------:R-:W-:Y:S01]  /*09e0*/  FMUL R0, R0, R21 ;  /* 0x0000001500007220 */ /* 0x000fe20000400000 */
[----:B------:R-:W-:Y:S02]  /*09f0*/  HADD2.F32 R25, R25.H0_H0, -RZ.H0_H0 ;  /* 0xa00000ff19197230 */ /* 0x000fe40000004800 */
[----:B------:R-:W-:-:S02]  /*0a00*/  HADD2.F32 R48, R32.H1_H1, -RZ.H0_H0 ;  /* 0xa00000ff20307230 */ /* 0x000fc40000004c00 */
[C---:B------:R-:W-:Y:S02]  /*0a10*/  HADD2.F32 R32, R33.reuse.H0_H0, -RZ.H0_H0 ;  /* 0xa00000ff21207230 */ /* 0x040fe40000004800 */
[----:B------:R-:W-:Y:S01]  /*0a20*/  HADD2.F32 R33, R33.H1_H1, -RZ.H0_H0 ;  /* 0xa00000ff21217230 */ /* 0x000fe20000004c00 */
[----:B------:R-:W-:Y:S01]  /*0a30*/  FFMA R39, R39, R44, -R0 ;  /* 0x0000002c27277223 */ /* 0x000fe20000000800 */
[----:B------:R-:W-:Y:S01]  /*0a40*/  HADD2.F32 R16, R17.H0_H0, -RZ.H0_H0 ;  /* 0xa00000ff11107230 */ /* 0x000fe20000004800 */
[----:B------:R-:W-:Y:S01]  /*0a50*/  FMUL R20, R25, R20 ;  /* 0x0000001419147220 */ /* 0x000fe20000400000 */
[C---:B0-----:R-:W-:Y:S02]  /*0a60*/  HADD2.F32 R2, R26.reuse.H1_H1, -RZ.H0_H0 ;  /* 0xa00000ff1a027230 */ /* 0x041fe40000004c00 */
[----:B------:R-:W-:Y:S02]  /*0a70*/  HADD2.F32 R26, R26.H0_H0, -RZ.H0_H0 ;  /* 0xa00000ff1a1a7230 */ /* 0x000fe40000004800 */
[----:B------:R-:W-:-:S02]  /*0a80*/  HADD2.F32 R40, R18.H1_H1, -RZ.H0_H0 ;  /* 0xa00000ff12287230 */ /* 0x000fc40000004c00 */
[----:B------:R-:W-:Y:S01]  /*0a90*/  FFMA R16, R16, R43, -R20 ;  /* 0x0000002b10107223 */ /* 0x000fe20000000814 */
[----:B------:R-:W-:Y:S01]  /*0aa0*/  HADD2.F32 R17, R18.H0_H0, -RZ.H0_H0 ;  /* 0xa00000ff12117230 */ /* 0x000fe20000004800 */
[----:B------:R-:W-:Y:S01]  /*0ab0*/  FMUL R37, R2, R37 ;  /* 0x0000002502257220 */ /* 0x000fe20000400000 */
[C---:B------:R-:W-:Y:S01]  /*0ac0*/  HADD2.F32 R3, R27.reuse.H1_H1, -RZ.H0_H0 ;  /* 0xa00000ff1b037230 */ /* 0x040fe20000004c00 */
[----:B------:R-:W-:Y:S01]  /*0ad0*/  FMUL R26, R26, R41 ;  /* 0x000000291a1a7220 */ /* 0x000fe20000400000 */
[----:B------:R-:W-:Y:S01]  /*0ae0*/  HADD2.F32 R27, R27.H0_H0, -RZ.H0_H0 ;  /* 0xa00000ff1b1b7230 */ /* 0x000fe20000004800 */
[----:B------:R-:W-:Y:S01]  /*0af0*/  FFMA R29, R40, R29, -R37 ;  /* 0x0000001d281d7223 */ /* 0x000fe20000000825 */
[C---:B------:R-:W-:Y:S02]  /*0b00*/  HADD2.F32 R18, R19.reuse.H0_H0, -RZ.H0_H0 ;  /* 0xa00000ff13127230 */ /* 0x040fe40000004800 */
[----:B------:R-:W-:Y:S01]  /*0b10*/  FFMA R17, R17, R28, -R26 ;  /* 0x0000001c11117223 */ /* 0x000fe2000000081a */
[----:B------:R-:W-:Y:S01]  /*0b20*/  HADD2.F32 R19, R19.H1_H1, -RZ.H0_H0 ;  /* 0xa00000ff13137230 */ /* 0x000fe20000004c00 */
[----:B------:R-:W-:-:S02]  /*0b30*/  FMUL R3, R3, R24 ;  /* 0x0000001803037220 */ /* 0x000fc40000400000 */
[----:B------:R-:W-:-:S04]  /*0b40*/  FMUL R27, R27, R36 ;  /* 0x000000241b1b7220 */ /* 0x000fc80000400000 */
[----:B------:R-:W-:Y:S02]  /*0b50*/  FFMA R18, R18, R47, -R27 ;  /* 0x0000002f12127223 */ /* 0x000fe4000000081b */
[----:B------:R-:W-:Y:S01]  /*0b60*/  FFMA R3, R19, R30, -R3 ;  /* 0x0000001e13037223 */ /* 0x000fe20000000803 */
[----:B--2---:R-:W-:Y:S02]  /*0b70*/  HADD2.F32 R50, R8.H1_H1, -RZ.H0_H0 ;  /* 0xa00000ff08327230 */ /* 0x004fe40000004c00 */
[----:B------:R-:W-:Y:S02]  /*0b80*/  HADD2.F32 R42, R9.H1_H1, -RZ.H0_H0 ;  /* 0xa00000ff092a7230 */ /* 0x000fe40000004c00 */
[----:B---3--:R-:W-:Y:S02]  /*0b90*/  HADD2.F32 R53, R12.H1_H1, -RZ.H0_H0 ;  /* 0xa00000ff0c357230 */ /* 0x008fe40000004c00 */
[----:B------:R-:W-:Y:S02]  /*0ba0*/  HADD2.F32 R45, R13.H1_H1, -RZ.H0_H0 ;  /* 0xa00000ff0d2d7230 */ /* 0x000fe40000004c00 */
[----:B------:R-:W-:-:S02]  /*0bb0*/  HADD2.F32 R9, R9.H0_H0, -RZ.H0_H0 ;  /* 0xa00000ff09097230 */ /* 0x000fc40000004800 */
[C---:B------:R-:W-:Y:S02]  /*0bc0*/  HADD2.F32 R21, R14.reuse.H1_H1, -RZ.H0_H0 ;  /* 0xa00000ff0e157230 */ /* 0x040fe40000004c00 */
[----:B------:R-:W-:Y:S01]  /*0bd0*/  FMUL R52, R50, R53 ;  /* 0x0000003532347220 */ /* 0x000fe20000400000 */
[----:B------:R-:W-:Y:S01]  /*0be0*/  HADD2.F32 R25, R14.H0_H0, -RZ.H0_H0 ;  /* 0xa00000ff0e197230 */ /* 0x000fe20000004800 */
[----:B------:R-:W-:Y:S01]  /*0bf0*/  FMUL R42, R42, R45 ;  /* 0x0000002d2a2a7220 */ /* 0x000fe20000400000 */
[----:B------:R-:W-:Y:S02]  /*0c00*/  HADD2.F32 R50, R8.H0_H0, -RZ.H0_H0 ;  /* 0xa00000ff08327230 */ /* 0x000fe40000004800 */
[----:B------:R-:W-:Y:S02]  /*0c10*/  HADD2.F32 R53, R12.H0_H0, -RZ.H0_H0 ;  /* 0xa00000ff0c357230 */ /* 0x000fe40000004800 */
[C---:B----4-:R-:W-:Y:S02]  /*0c20*/  HADD2.F32 R49, R4.reuse.H0_H0, -RZ.H0_H0 ;  /* 0xa00000ff04317230 */ /* 0x050fe40000004800 */
[----:B------:R-:W-:-:S02]  /*0c30*/  HADD2.F32 R51, R4.H1_H1, -RZ.H0_H0 ;  /* 0xa00000ff04337230 */ /* 0x000fc40000004c00 */
[C---:B------:R-:W-:Y:S02]  /*0c40*/  HADD2.F32 R4, R5.reuse.H1_H1, -RZ.H0_H0 ;  /* 0xa00000ff05047230 */ /* 0x040fe40000004c00 */
[----:B------:R-:W-:Y:S01]  /*0c50*/  FMUL R50, R50, R53 ;  /* 0x0000003532327220 */ /* 0x000fe20000400000 */
[----:B------:R-:W-:Y:S02]  /*0c60*/  HADD2.F32 R5, R5.H0_H0, -RZ.H0_H0 ;  /* 0xa00000ff05057230 */ /* 0x000fe40000004800 */
[C---:B------:R-:W-:Y:S01]  /*0c70*/  HADD2.F32 R8, R34.reuse.H0_H0, -RZ.H0_H0 ;  /* 0xa00000ff22087230 */ /* 0x040fe20000004800 */
[----:B------:R-:W-:Y:S01]  /*0c80*/  @P2 FFMA R38, R46, R49, R50 ;  /* 0x000000312e262223 */ /* 0x000fe20000000032 */
[----:B------:R-:W-:Y:S01]  /*0c90*/  HADD2.F32 R34, R34.H1_H1, -RZ.H0_H0 ;  /* 0xa00000ff22227230 */ /* 0x000fe20000004c00 */
[----:B------:R-:W-:Y:S01]  /*0ca0*/  @P2 FFMA R39, R33, R4, R42 ;  /* 0x0000000421272223 */ /* 0x000fe2000000002a */
[----:B------:R-:W-:Y:S01]  /*0cb0*/  HADD2.F32 R46, R13.H0_H0, -RZ.H0_H0 ;  /* 0xa00000ff0d2e7230 */ /* 0x000fe20000004800 */
[----:B------:R-:W-:Y:S01]  /*0cc0*/  @P2 FFMA R31, R48, R51, R52 ;  /* 0x00000033301f2223 */ /* 0x000fe20000000034 */
[C---:B------:R-:W-:Y:S01]  /*0cd0*/  HADD2.F32 R4, R10.reuse.H1_H1, -RZ.H0_H0 ;  /* 0xa00000ff0a047230 */ /* 0x040fe20000004c00 */
[----:B------:R-:W-:Y:S01]  /*0ce0*/  F2F.F16.F32 R0, R38 ;  /* 0x0000002600007304 */ /* 0x000fe20000200800 */
[----:B------:R-:W-:-:S02]  /*0cf0*/  HADD2.F32 R10, R10.H0_H0, -RZ.H0_H0 ;  /* 0xa00000ff0a0a7230 */ /* 0x000fc40000004800 */
[C---:B------:R-:W-:Y:S02]  /*0d00*/  HADD2.F32 R13, R6.reuse.H1_H1, -RZ.H0_H0 ;  /* 0xa00000ff060d7230 */ /* 0x040fe40000004c00 */
[----:B------:R-:W-:Y:S01]  /*0d10*/  FMUL R9, R9, R46 ;  /* 0x0000002e09097220 */ /* 0x000fe20000400000 */
[C---:B------:R-:W-:Y:S01]  /*0d20*/  HADD2.F32 R12, R35.reuse.H0_H0, -RZ.H0_H0 ;  /* 0xa00000ff230c7230 */ /* 0x040fe20000004800 */
[----:B------:R-:W-:Y:S01]  /*0d30*/  FMUL R4, R4, R21 ;  /* 0x0000001504047220 */ /* 0x000fe20000400000 */
[----:B------:R-:W-:Y:S01]  /*0d40*/  HADD2.F32 R35, R35.H1_H1, -RZ.H0_H0 ;  /* 0xa00000ff23237230 */ /* 0x000fe20000004c00 */
[----:B------:R-:W-:Y:S01]  /*0d50*/  @P2 FFMA R16, R32, R5, R9 ;  /* 0x0000000520102223 */ /* 0x000fe20000000009 */
[----:B------:R-:W0:Y:S01]  /*0d60*/  F2F.F16.F32 R31, R31 ;  /* 0x0000001f001f7304 */ /* 0x000e220000200800 */
[----:B------:R-:W-:Y:S01]  /*0d70*/  HADD2.F32 R9, R6.H0_H0, -RZ.H0_H0 ;  /* 0xa00000ff06097230 */ /* 0x000fe20000004800 */
[----:B------:R-:W-:Y:S01]  /*0d80*/  FMUL R10, R10, R25 ;  /* 0x000000190a0a7220 */ /* 0x000fe20000400000 */
[C---:B------:R-:W-:Y:S01]  /*0d90*/  HADD2.F32 R6, R7.reuse.H1_H1, -RZ.H0_H0 ;  /* 0xa00000ff07067230 */ /* 0x040fe20000004c00 */
[----:B------:R-:W-:Y:S01]  /*0da0*/  @P2 FFMA R29, R34, R13, R4 ;  /* 0x0000000d221d2223 */ /* 0x000fe20000000004 */
[----:B------:R-:W-:-:S02]  /*0db0*/  HADD2.F32 R7, R7.H0_H0, -RZ.H0_H0 ;  /* 0xa00000ff07077230 */ /* 0x000fc40000004800 */
[----:B------:R-:W-:Y:S01]  /*0dc0*/  HADD2.F32 R4, R11.H1_H1, -RZ.H0_H0 ;  /* 0xa00000ff0b047230 */ /* 0x000fe20000004c00 */
[----:B------:R-:W-:Y:S01]  /*0dd0*/  F2F.F16.F32 R2, R39 ;  /* 0x0000002700027304 */ /* 0x000fe20000200800 */
[----:B------:R-:W-:Y:S01]  /*0de0*/  @P2 FFMA R17, R8, R9, R10 ;  /* 0x0000000908112223 */ /* 0x000fe2000000000a */
[----:B------:R-:W-:Y:S02]  /*0df0*/  HADD2.F32 R13, R15.H1_H1, -RZ.H0_H0 ;  /* 0xa00000ff0f0d7230 */ /* 0x000fe40000004c00 */
[----:B------:R-:W-:Y:S02]  /*0e00*/  HADD2.F32 R11, R11.H0_H0, -RZ.H0_H0 ;  /* 0xa00000ff0b0b7230 */ /* 0x000fe40000004800 */
[----:B------:R-:W-:Y:S02]  /*0e10*/  HADD2.F32 R8, R15.H0_H0, -RZ.H0_H0 ;  /* 0xa00000ff0f087230 */ /* 0x000fe40000004800 */
[----:B------:R-:W1:Y:S02]  /*0e20*/  F2F.F16.F32 R5, R16 ;  /* 0x0000001000057304 */ /* 0x000e640000200800 */
[----:B------:R-:W-:-:S04]  /*0e30*/  FMUL R13, R4, R13 ;  /* 0x0000000d040d7220 */ /* 0x000fc80000400000 */
[----:B------:R-:W-:Y:S02]  /*0e40*/  FMUL R8, R11, R8 ;  /* 0x000000080b087220 */ /* 0x000fe40000400000 */
[----:B------:R-:W-:Y:S01]  /*0e50*/  @P2 FFMA R3, R35, R6, R13 ;  /* 0x0000000623032223 */ /* 0x000fe2000000000d */
[----:B------:R-:W-:Y:S01]  /*0e60*/  F2F.F16.F32 R29, R29 ;  /* 0x0000001d001d7304 */ /* 0x000fe20000200800 */
[----:B------:R-:W-:Y:S01]  /*0e70*/  @P2 FFMA R18, R12, R7, R8 ;  /* 0x000000070c122223 */ /* 0x000fe20000000008 */
[----:B0-----:R-:W-:Y:S02]  /*0e80*/  PRMT R8, R0, 0x5410, R31 ;  /* 0x0000541000087816 */ /* 0x001fe4000000001f */
[----:B-1----:R-:W-:-:S04]  /*0e90*/  PRMT R9, R5, 0x5410, R2 ;  /* 0x0000541005097816 */ /* 0x002fc80000000002 */
[----:B------:R-:W0:Y:S08]  /*0ea0*/  F2F.F16.F32 R4, R17 ;  /* 0x0000001100047304 */ /* 0x000e300000200800 */
[----:B------:R-:W-:Y:S08]  /*0eb0*/  F2F.F16.F32 R3, R3 ;  /* 0x0000000300037304 */ /* 0x000ff00000200800 */
[----:B------:R-:W1:Y:S01]  /*0ec0*/  F2F.F16.F32 R18, R18 ;  /* 0x0000001200127304 */ /* 0x000e620000200800 */
[----:B0-----:R-:W-:-:S02]  /*0ed0*/  PRMT R10, R4, 0x5410, R29 ;  /* 0x00005410040a7816 */ /* 0x001fc4000000001d */
[----:B-1----:R-:W-:Y:S01]  /*0ee0*/  PRMT R11, R18, 0x5410, R3 ;  /* 0x00005410120b7816 */ /* 0x002fe20000000003 */
[----:B------:R-:W-:Y:S07]  /*0ef0*/  @P1 EXIT ;  /* 0x000000000000194d */ /* 0x000fee0003800000 */
[----:B------:R-:W-:Y:S01]  /*0f00*/  STG.E.128.SYS [R22], R8 ;  /* 0x0000000816007386 */ /* 0x000fe2000010ed00 */
[----:B------:R-:W-:Y:S05]  /*0f10*/  EXIT ;  /* 0x000000000000794d */ /* 0x000fea0003800000 */
.L_x_2:
[----:B------:R-:W-:-:S00]  /*0f20*/  BRA `(.L_x_2) ;  /* 0xfffffff000007947 */ /* 0x000fc0000383ffff */
[----:B------:R-:W-:-:S00]  /*0f30*/  NOP ;  /* 0x0000000000007918 */ /* 0x000fc00000000000 */
[----:B------:R-:W-:-:S00]  /*0f40*/  NOP ;  /* 0x0000000000007918 */ /* 0x000fc00000000000 */
[----:B------:R-:W-:-:S00]  /*0f50*/  NOP ;  /* 0x0000000000007918 */ /* 0x000fc00000000000 */
[----:B------:R-:W-:-:S00]  /*0f60*/  NOP ;  /* 0x0000000000007918 */ /* 0x000fc00000000000 */
[----:B------:R-:W-:-:S00]  /*0f70*/  NOP ;  /* 0x0000000000007918 */ /* 0x000fc00000000000 */
.L_x_3:


//--------------------- .nv.global.init           --------------------------
	.section	.nv.global.init,"aw",@progbits
.nv.global.init:
	.type		assertFunc_1,@object
	.size		assertFunc_1,(assertFunc_0 - assertFunc_1)
assertFunc_1:
        /*0000*/ 	.byte	0x75, 0x6e, 0x6b, 0x6e, 0x6f, 0x77, 0x6e, 0x00
	.type		assertFunc_0,@object
	.size		assertFunc_0,(assertMessage_1 - assertFunc_0)
assertFunc_0:
        /*0008*/ 	.byte	0x75, 0x6e, 0x6b, 0x6e, 0x6f, 0x77, 0x6e, 0x00
	.type		assertMessage_1,@object
	.size		assertMessage_1,(assertMessage_0 - assertMessage_1)
assertMessage_1:
        /*0010*/ 	.byte	0x69, 0x6e, 0x64, 0x65, 0x78, 0x20, 0x6f, 0x75, 0x74, 0x20, 0x6f, 0x66, 0x20, 0x62, 0x6f, 0x75
        /*0020*/ 	.byte	0x6e, 0x64, 0x73, 0x3a, 0x20, 0x30, 0x20, 0x3c, 0x3d, 0x20, 0x74, 0x6c, 0x2e, 0x62, 0x72, 0x6f
        /*0030*/ 	.byte	0x61, 0x64, 0x63, 0x61, 0x73, 0x74, 0x5f, 0x74, 0x6f, 0x28, 0x74, 0x6d, 0x70, 0x32, 0x38, 0x2c
        /*0040*/ 	.byte	0x20, 0x5b, 0x58, 0x42, 0x4c, 0x4f, 0x43, 0x4b, 0x5d, 0x29, 0x20, 0x3c, 0x20, 0x38, 0x31, 0x39
        /*0050*/ 	.byte	0x32, 0x00
	.type		assertMessage_0,@object
	.size		assertMessage_0,(assertFile_0 - assertMessage_0)
assertMessage_0:
        /*0052*/ 	.byte	0x69, 0x6e, 0x64, 0x65, 0x78, 0x20, 0x6f, 0x75, 0x74, 0x20, 0x6f, 0x66, 0x20, 0x62, 0x6f, 0x75
        /*0062*/ 	.byte	0x6e, 0x64, 0x73, 0x3a, 0x20, 0x30, 0x20, 0x3c, 0x3d, 0x20, 0x74, 0x6c, 0x2e, 0x62, 0x72, 0x6f
        /*0072*/ 	.byte	0x61, 0x64, 0x63, 0x61, 0x73, 0x74, 0x5f, 0x74, 0x6f, 0x28, 0x74, 0x6d, 0x70, 0x31, 0x30, 0x2c
        /*0082*/ 	.byte	0x20, 0x5b, 0x58, 0x42, 0x4c, 0x4f, 0x43, 0x4b, 0x5d, 0x29, 0x20, 0x3c, 0x20, 0x38, 0x31, 0x39
        /*0092*/ 	.byte	0x32, 0x00
	.type		assertFile_0,@object
	.size		assertFile_0,(assertFile_1 - assertFile_0)
assertFile_0:
        /*0094*/ 	.byte	0x2f, 0x74, 0x6d, 0x70, 0x2f, 0x74, 0x6f, 0x72, 0x63, 0x68, 0x69, 0x6e, 0x64, 0x75, 0x63, 0x74
        /*00a4*/ 	.byte	0x6f, 0x72, 0x5f, 0x79, 0x78, 0x69, 0x61, 0x6f, 0x39, 0x38, 0x36, 0x2f, 0x36, 0x32, 0x2f, 0x63
        /*00b4*/ 	.byte	0x36, 0x32, 0x6d, 0x66, 0x35, 0x35, 0x78, 0x36, 0x34, 0x7a, 0x33, 0x73, 0x73, 0x78, 0x36, 0x74
        /*00c4*/ 	.byte	0x68, 0x35, 0x61, 0x62, 0x79, 0x68, 0x75, 0x78, 0x73, 0x6a, 0x33, 0x6c, 0x70, 0x70, 0x6e, 0x33
        /*00d4*/ 	.byte	0x77, 0x36, 0x69, 0x79, 0x62, 0x6d, 0x61, 0x73, 0x66, 0x6e, 0x37, 0x6e, 0x70, 0x72, 0x72, 0x64
        /*00e4*/ 	.byte	0x78, 0x70, 0x64, 0x2e, 0x70, 0x79, 0x00
	.type		assertFile_1,@object
	.size		assertFile_1,(.L_1 - assertFile_1)
assertFile_1:
        /*00eb*/ 	.byte	0x2f, 0x74, 0x6d, 0x70, 0x2f, 0x74, 0x6f, 0x72, 0x63, 0x68, 0x69, 0x6e, 0x64, 0x75, 0x63, 0x74
        /*00fb*/ 	.byte	0x6f, 0x72, 0x5f, 0x79, 0x78, 0x69, 0x61, 0x6f, 0x39, 0x38, 0x36, 0x2f, 0x36, 0x32, 0x2f, 0x63
        /*010b*/ 	.byte	0x36, 0x32, 0x6d, 0x66, 0x35, 0x35, 0x78, 0x36, 0x34, 0x7a, 0x33, 0x73, 0x73, 0x78, 0x36, 0x74
        /*011b*/ 	.byte	0x68, 0x35, 0x61, 0x62, 0x79, 0x68, 0x75, 0x78, 0x73, 0x6a, 0x33, 0x6c, 0x70, 0x70, 0x6e, 0x33
        /*012b*/ 	.byte	0x77, 0x36, 0x69, 0x79, 0x62, 0x6d, 0x61, 0x73, 0x66, 0x6e, 0x37, 0x6e, 0x70, 0x72, 0x72, 0x64
        /*013b*/ 	.byte	0x78, 0x70, 0x64, 0x2e, 0x70, 0x79, 0x00
.L_1:


//--------------------- SYMBOLS --------------------------

	.type		__assertfail,@function
